//
// Generated by NVIDIA NVVM Compiler
//
// Compiler Build ID: CL-36424714
// Cuda compilation tools, release 13.0, V13.0.88
// Based on NVVM 20.0.0
//

.version 9.0
.target sm_100
.address_size 64

	// .globl	_Z20invert_colors_stridePhii

.visible .entry _Z20invert_colors_stridePhii(
	.param .u64 .ptr .align 1 _Z20invert_colors_stridePhii_param_0,
	.param .u32 _Z20invert_colors_stridePhii_param_1,
	.param .u32 _Z20invert_colors_stridePhii_param_2
)
{
	.reg .pred 	%p<16>;
	.reg .b16 	%rs<41>;
	.reg .b32 	%r<33>;
	.reg .b64 	%rd<35>;

	ld.param.u64 	%rd10, [_Z20invert_colors_stridePhii_param_0];
	ld.param.u32 	%r18, [_Z20invert_colors_stridePhii_param_1];
	ld.param.u32 	%r19, [_Z20invert_colors_stridePhii_param_2];
	cvta.to.global.u64 	%rd1, %rd10;
	cvt.s64.s32 	%rd2, %r19;
	setp.eq.s32 	%p1, %r19, 0;
	@%p1 bra 	$L__BB0_27;
	mov.u32 	%r1, %tid.x;
	mov.u32 	%r2, %ntid.x;
	setp.lt.u32 	%p2, %r19, 4;
	mov.b64 	%rd33, 0;
	@%p2 bra 	$L__BB0_20;
	and.b64  	%rd33, %rd2, -4;
	add.s32 	%r31, %r1, %r2;
	shl.b32 	%r4, %r2, 2;
	shl.b32 	%r20, %r2, 1;
	add.s32 	%r30, %r1, %r20;
	mad.lo.s32 	%r29, %r2, 3, %r1;
	mov.u32 	%r28, %r1;
	mov.u64 	%rd32, %rd33;
$L__BB0_3:
	setp.ge.s32 	%p3, %r28, %r18;
	@%p3 bra 	$L__BB0_7;
	mad.lo.s32 	%r21, %r28, -1431655765, 715827882;
	setp.gt.u32 	%p4, %r21, 1431655764;
	@%p4 bra 	$L__BB0_6;
	cvt.s64.s32 	%rd14, %r28;
	add.s64 	%rd15, %rd1, %rd14;
	ld.global.u8 	%rs3, [%rd15];
	mul.lo.s16 	%rs4, %rs3, 41;
	shr.u16 	%rs5, %rs4, 10;
	mul.lo.s16 	%rs6, %rs5, 25;
	sub.s16 	%rs7, %rs3, %rs6;
	mul.lo.s16 	%rs8, %rs7, 10;
	st.global.u8 	[%rd15], %rs8;
	bra.uni 	$L__BB0_7;
$L__BB0_6:
	cvt.s64.s32 	%rd12, %r28;
	add.s64 	%rd13, %rd1, %rd12;
	ld.global.u8 	%rs1, [%rd13];
	not.b16 	%rs2, %rs1;
	st.global.u8 	[%rd13], %rs2;
$L__BB0_7:
	setp.ge.s32 	%p5, %r31, %r18;
	@%p5 bra 	$L__BB0_11;
	mad.lo.s32 	%r22, %r31, -1431655765, 715827882;
	setp.lt.u32 	%p6, %r22, 1431655765;
	@%p6 bra 	$L__BB0_10;
	cvt.s64.s32 	%rd16, %r31;
	add.s64 	%rd17, %rd1, %rd16;
	ld.global.u8 	%rs9, [%rd17];
	not.b16 	%rs10, %rs9;
	st.global.u8 	[%rd17], %rs10;
	bra.uni 	$L__BB0_11;
$L__BB0_10:
	cvt.s64.s32 	%rd18, %r31;
	add.s64 	%rd19, %rd1, %rd18;
	ld.global.u8 	%rs11, [%rd19];
	mul.lo.s16 	%rs12, %rs11, 41;
	shr.u16 	%rs13, %rs12, 10;
	mul.lo.s16 	%rs14, %rs13, 25;
	sub.s16 	%rs15, %rs11, %rs14;
	mul.lo.s16 	%rs16, %rs15, 10;
	st.global.u8 	[%rd19], %rs16;
$L__BB0_11:
	setp.ge.s32 	%p7, %r30, %r18;
	@%p7 bra 	$L__BB0_15;
	mad.lo.s32 	%r23, %r30, -1431655765, 715827882;
	setp.lt.u32 	%p8, %r23, 1431655765;
	@%p8 bra 	$L__BB0_14;
	cvt.s64.s32 	%rd20, %r30;
	add.s64 	%rd21, %rd1, %rd20;
	ld.global.u8 	%rs17, [%rd21];
	not.b16 	%rs18, %rs17;
	st.global.u8 	[%rd21], %rs18;
	bra.uni 	$L__BB0_15;
$L__BB0_14:
	cvt.s64.s32 	%rd22, %r30;
	add.s64 	%rd23, %rd1, %rd22;
	ld.global.u8 	%rs19, [%rd23];
	mul.lo.s16 	%rs20, %rs19, 41;
	shr.u16 	%rs21, %rs20, 10;
	mul.lo.s16 	%rs22, %rs21, 25;
	sub.s16 	%rs23, %rs19, %rs22;
	mul.lo.s16 	%rs24, %rs23, 10;
	st.global.u8 	[%rd23], %rs24;
$L__BB0_15:
	setp.ge.s32 	%p9, %r29, %r18;
	@%p9 bra 	$L__BB0_19;
	mad.lo.s32 	%r24, %r29, -1431655765, 715827882;
	setp.lt.u32 	%p10, %r24, 1431655765;
	@%p10 bra 	$L__BB0_18;
	cvt.s64.s32 	%rd24, %r29;
	add.s64 	%rd25, %rd1, %rd24;
	ld.global.u8 	%rs25, [%rd25];
	not.b16 	%rs26, %rs25;
	st.global.u8 	[%rd25], %rs26;
	bra.uni 	$L__BB0_19;
$L__BB0_18:
	cvt.s64.s32 	%rd26, %r29;
	add.s64 	%rd27, %rd1, %rd26;
	ld.global.u8 	%rs27, [%rd27];
	mul.lo.s16 	%rs28, %rs27, 41;
	shr.u16 	%rs29, %rs28, 10;
	mul.lo.s16 	%rs30, %rs29, 25;
	sub.s16 	%rs31, %rs27, %rs30;
	mul.lo.s16 	%rs32, %rs31, 10;
	st.global.u8 	[%rd27], %rs32;
$L__BB0_19:
	add.s64 	%rd32, %rd32, -4;
	add.s32 	%r31, %r31, %r4;
	add.s32 	%r30, %r30, %r4;
	add.s32 	%r29, %r29, %r4;
	add.s32 	%r28, %r28, %r4;
	setp.ne.s64 	%p11, %rd32, 0;
	@%p11 bra 	$L__BB0_3;
$L__BB0_20:
	and.b32  	%r25, %r19, 3;
	setp.eq.s32 	%p12, %r25, 0;
	@%p12 bra 	$L__BB0_27;
	cvt.u32.u64 	%r26, %rd33;
	mad.lo.s32 	%r32, %r2, %r26, %r1;
	and.b64  	%rd34, %rd2, 3;
$L__BB0_22:
	.pragma "nounroll";
	setp.ge.s32 	%p13, %r32, %r18;
	@%p13 bra 	$L__BB0_26;
	mad.lo.s32 	%r27, %r32, -1431655765, 715827882;
	setp.lt.u32 	%p14, %r27, 1431655765;
	@%p14 bra 	$L__BB0_25;
	cvt.s64.s32 	%rd28, %r32;
	add.s64 	%rd29, %rd1, %rd28;
	ld.global.u8 	%rs33, [%rd29];
	not.b16 	%rs34, %rs33;
	st.global.u8 	[%rd29], %rs34;
	bra.uni 	$L__BB0_26;
$L__BB0_25:
	cvt.s64.s32 	%rd30, %r32;
	add.s64 	%rd31, %rd1, %rd30;
	ld.global.u8 	%rs35, [%rd31];
	mul.lo.s16 	%rs36, %rs35, 41;
	shr.u16 	%rs37, %rs36, 10;
	mul.lo.s16 	%rs38, %rs37, 25;
	sub.s16 	%rs39, %rs35, %rs38;
	mul.lo.s16 	%rs40, %rs39, 10;
	st.global.u8 	[%rd31], %rs40;
$L__BB0_26:
	add.s32 	%r32, %r32, %r2;
	add.s64 	%rd34, %rd34, -1;
	setp.ne.s64 	%p15, %rd34, 0;
	@%p15 bra 	$L__BB0_22;
$L__BB0_27:
	ret;

}


// ===== COMPILED SASS (sm_100) =====

	.target	sm_100

	.elftype	@"ET_EXEC"


//--------------------- .note.nv.tkinfo           --------------------------
	.section	.note.nv.tkinfo,"",@"SHT_NOTE"
	.sectionflags	@"SHF_NOTE_NV_TKINFO"
	.tkinfo
        /*0018*/ 	.word	0x00000002
        /*0030*/ 	.string	""
        /*0030*/ 	.string	"ptxas"
        /*0030*/ 	.string	"Cuda compilation tools, release 13.0, V13.0.88"
        /*0030*/ 	.string	"Build cuda_13.0.r13.0/compiler.36424714_0"
        /*0030*/ 	.string	"-arch sm_100 -m 64 "



//--------------------- .note.nv.cuinfo           --------------------------
	.section	.note.nv.cuinfo,"",@"SHT_NOTE"
	.sectionflags	@"SHF_NOTE_NV_CUINFO"
        /*0018*/ 	.short	0x0002
        /*001a*/ 	.short	0x0064
        /*001c*/ 	.short	0x0082
	.zero		2


//--------------------- .nv.info                  --------------------------
	.section	.nv.info,"",@"SHT_CUDA_INFO"
	.align	4


	//----- nvinfo : EIATTR_REGCOUNT
	.align		4
        /*0000*/ 	.byte	0x04, 0x2f
        /*0002*/ 	.short	(.L_1 - .L_0)
	.align		4
.L_0:
        /*0004*/ 	.word	index@(_Z20invert_colors_stridePhii)
        /*0008*/ 	.word	0x00000014


	//----- nvinfo : EIATTR_FRAME_SIZE
	.align		4
.L_1:
        /*000c*/ 	.byte	0x04, 0x11
        /*000e*/ 	.short	(.L_3 - .L_2)
	.align		4
.L_2:
        /*0010*/ 	.word	index@(_Z20invert_colors_stridePhii)
        /*0014*/ 	.word	0x00000000


	//----- nvinfo : EIATTR_MIN_STACK_SIZE
	.align		4
.L_3:
        /*0018*/ 	.byte	0x04, 0x12
        /*001a*/ 	.short	(.L_5 - .L_4)
	.align		4
.L_4:
        /*001c*/ 	.word	index@(_Z20invert_colors_stridePhii)
        /*0020*/ 	.word	0x00000000
.L_5:


//--------------------- .nv.compat                --------------------------
	.section	.nv.compat,"",@"SHT_CUDA_COMPAT_INFO"
	.align	4
        /*0000*/ 	.byte	0x02, 0x09, 0x00, 0x00, 0x02, 0x02, 0x01, 0x00, 0x02, 0x05, 0x05, 0x00, 0x03, 0x07, 0x01, 0x01
        /*0010*/ 	.byte	0x02, 0x03, 0x00, 0x00, 0x02, 0x06, 0x01, 0x00, 0x04, 0x0b, 0x08, 0x00, 0x09, 0x00, 0x00, 0x00
        /*0020*/ 	.byte	0x00, 0x00, 0x00, 0x00


//--------------------- .nv.info._Z20invert_colors_stridePhii --------------------------
	.section	.nv.info._Z20invert_colors_stridePhii,"",@"SHT_CUDA_INFO"
	.sectionflags	@""
	.align	4


	//----- nvinfo : EIATTR_CUDA_API_VERSION
	.align		4
        /*0000*/ 	.byte	0x04, 0x37
        /*0002*/ 	.short	(.L_7 - .L_6)
.L_6:
        /*0004*/ 	.word	0x00000082


	//----- nvinfo : EIATTR_KPARAM_INFO
	.align		4
.L_7:
        /*0008*/ 	.byte	0x04, 0x17
        /*000a*/ 	.short	(.L_9 - .L_8)
.L_8:
        /*000c*/ 	.word	0x00000000
        /*0010*/ 	.short	0x0002
        /*0012*/ 	.short	0x000c
        /*0014*/ 	.byte	0x00, 0xf0, 0x11, 0x00


	//----- nvinfo : EIATTR_KPARAM_INFO
	.align		4
.L_9:
        /*0018*/ 	.byte	0x04, 0x17
        /*001a*/ 	.short	(.L_11 - .L_10)
.L_10:
        /*001c*/ 	.word	0x00000000
        /*0020*/ 	.short	0x0001
        /*0022*/ 	.short	0x0008
        /*0024*/ 	.byte	0x00, 0xf0, 0x11, 0x00


	//----- nvinfo : EIATTR_KPARAM_INFO
	.align		4
.L_11:
        /*0028*/ 	.byte	0x04, 0x17
        /*002a*/ 	.short	(.L_13 - .L_12)
.L_12:
        /*002c*/ 	.word	0x00000000
        /*0030*/ 	.short	0x0000
        /*0032*/ 	.short	0x0000
        /*0034*/ 	.byte	0x00, 0xf5, 0x21, 0x00


	//----- nvinfo : EIATTR_SPARSE_MMA_MASK
	.align		4
.L_13:
        /*0038*/ 	.byte	0x03, 0x50
        /*003a*/ 	.short	0x0000


	//----- nvinfo : EIATTR_MAXREG_COUNT
	.align		4
        /*003c*/ 	.byte	0x03, 0x1b
        /*003e*/ 	.short	0x00ff


	//----- nvinfo : EIATTR_MERCURY_ISA_VERSION
	.align		4
        /*0040*/ 	.byte	0x03, 0x5f
        /*0042*/ 	.short	0x0101


	//----- nvinfo : EIATTR_VRC_CTA_INIT_COUNT
	.align		4
        /*0044*/ 	.byte	0x02, 0x4a
	.zero		1
	.zero		1


	//----- nvinfo : EIATTR_EXIT_INSTR_OFFSETS
	.align		4
        /*0048*/ 	.byte	0x04, 0x1c
        /*004a*/ 	.short	(.L_15 - .L_14)


	//   ....[0]....
.L_14:
        /*004c*/ 	.word	0x00000030


	//   ....[1]....
        /*0050*/ 	.word	0x000007d0


	//   ....[2]....
        /*0054*/ 	.word	0x00000a10


	//----- nvinfo : EIATTR_CRS_STACK_SIZE
	.align		4
.L_15:
        /*0058*/ 	.byte	0x04, 0x1e
        /*005a*/ 	.short	(.L_17 - .L_16)
.L_16:
        /*005c*/ 	.word	0x00000000


	//----- nvinfo : EIATTR_CBANK_PARAM_SIZE
	.align		4
.L_17:
        /*0060*/ 	.byte	0x03, 0x19
        /*0062*/ 	.short	0x0010


	//----- nvinfo : EIATTR_PARAM_CBANK
	.align		4
        /*0064*/ 	.byte	0x04, 0x0a
        /*0066*/ 	.short	(.L_19 - .L_18)
	.align		4
.L_18:
        /*0068*/ 	.word	index@(.nv.constant0._Z20invert_colors_stridePhii)
        /*006c*/ 	.short	0x0380
        /*006e*/ 	.short	0x0010


	//----- nvinfo : EIATTR_SW_WAR
	.align		4
.L_19:
        /*0070*/ 	.byte	0x04, 0x36
        /*0072*/ 	.short	(.L_21 - .L_20)
.L_20:
        /*0074*/ 	.word	0x00000008
.L_21:


//--------------------- .nv.callgraph             --------------------------
	.section	.nv.callgraph,"",@"SHT_CUDA_CALLGRAPH"
	.align	4
	.sectionentsize	8
	.align		4
        /*0000*/ 	.word	0x00000000
	.align		4
        /*0004*/ 	.word	0xffffffff
	.align		4
        /*0008*/ 	.word	0x00000000
	.align		4
        /*000c*/ 	.word	0xfffffffe
	.align		4
        /*0010*/ 	.word	0x00000000
	.align		4
        /*0014*/ 	.word	0xfffffffd
	.align		4
        /*0018*/ 	.word	0x00000000
	.align		4
        /*001c*/ 	.word	0xfffffffc


//--------------------- .text._Z20invert_colors_stridePhii --------------------------
	.section	.text._Z20invert_colors_stridePhii,"ax",@progbits
	.align	128
        .global         _Z20invert_colors_stridePhii
        .type           _Z20invert_colors_stridePhii,@function
        .size           _Z20invert_colors_stridePhii,(.L_x_14 - _Z20invert_colors_stridePhii)
        .other          _Z20invert_colors_stridePhii,@"STO_CUDA_ENTRY STV_DEFAULT"
_Z20invert_colors_stridePhii:
.text._Z20invert_colors_stridePhii:
[----:B------:R-:W-:Y:S01]  /*0000*/  LDC R1, c[0x0][0x37c] ;  /* 0x0000df00ff017b82 */ /* 0x000fe20000000800 */
[----:B------:R-:W0:Y:S02]  /*0010*/  LDCU UR5, c[0x0][0x38c] ;  /* 0x00007180ff0577ac */ /* 0x000e240008000800 */
[----:B0-----:R-:W-:-:S13]  /*0020*/  ISETP.NE.AND P0, PT, RZ, UR5, PT ;  /* 0x00000005ff007c0c */ /* 0x001fda000bf05270 */
[----:B------:R-:W-:Y:S05]  /*0030*/  @!P0 EXIT ;  /* 0x000000000000894d */ /* 0x000fea0003800000 */
[----:B------:R-:W0:Y:S01]  /*0040*/  S2R R3, SR_TID.X ;  /* 0x0000000000037919 */ /* 0x000e220000002100 */
[----:B------:R-:W1:Y:S01]  /*0050*/  LDC R0, c[0x0][0x360] ;  /* 0x0000d800ff007b82 */ /* 0x000e620000000800 */
[----:B------:R-:W-:Y:S01]  /*0060*/  UISETP.GE.U32.AND UP0, UPT, UR5, 0x4, UPT ;  /* 0x000000040500788c */ /* 0x000fe2000bf06070 */
[----:B------:R-:W2:Y:S01]  /*0070*/  LDCU.64 UR6, c[0x0][0x358] ;  /* 0x00006b00ff0677ac */ /* 0x000ea20008000a00 */
[----:B------:R-:W-:-:S07]  /*0080*/  UMOV UR4, URZ ;  /* 0x000000ff00047c82 */ /* 0x000fce0008000000 */
[----:B------:R-:W-:Y:S05]  /*0090*/  BRA.U !UP0, `(.L_x_0) ;  /* 0x0000000508c47547 */ /* 0x000fea000b800000 */
[----:B------:R-:W-:Y:S01]  /*00a0*/  ULOP3.LUT UR4, UR5, 0xfffffffc, URZ, 0xc0, !UPT ;  /* 0xfffffffc05047892 */ /* 0x000fe2000f8ec0ff */
[----:B01----:R-:W-:Y:S01]  /*00b0*/  IMAD.IADD R5, R3, 0x1, R0 ;  /* 0x0000000103057824 */ /* 0x003fe200078e0200 */
[----:B------:R-:W-:Y:S01]  /*00c0*/  USHF.R.S32.HI UR8, URZ, 0x1f, UR5 ;  /* 0x0000001fff087899 */ /* 0x000fe20008011405 */
[C-C-:B------:R-:W-:Y:S01]  /*00d0*/  IMAD R7, R0.reuse, 0x2, R3.reuse ;  /* 0x0000000200077824 */ /* 0x140fe200078e0203 */
[----:B------:R-:W0:Y:S01]  /*00e0*/  LDCU UR9, c[0x0][0x388] ;  /* 0x00007100ff0977ac */ /* 0x000e220008000800 */
[--C-:B------:R-:W-:Y:S02]  /*00f0*/  IMAD R9, R0, 0x3, R3.reuse ;  /* 0x0000000300097824 */ /* 0x100fe400078e0203 */
[----:B------:R-:W-:Y:S01]  /*0100*/  IMAD.MOV.U32 R11, RZ, RZ, R3 ;  /* 0x000000ffff0b7224 */ /* 0x000fe200078e0003 */
[----:B------:R-:W1:Y:S01]  /*0110*/  LDCU.64 UR10, c[0x0][0x380] ;  /* 0x00007000ff0a77ac */ /* 0x000e620008000a00 */
[----:B------:R-:W-:-:S05]  /*0120*/  UMOV UR5, UR4 ;  /* 0x0000000400057c82 */ /* 0x000fca0008000000 */
.L_x_9:
[----:B0-----:R-:W-:Y:S01]  /*0130*/  ISETP.GE.AND P3, PT, R11, UR9, PT ;  /* 0x000000090b007c0c */ /* 0x001fe2000bf66270 */
[----:B------:R-:W-:Y:S01]  /*0140*/  UIADD3 UR5, UP0, UPT, UR5, -0x4, URZ ;  /* 0xfffffffc05057890 */ /* 0x000fe2000ff1e0ff */
[----:B------:R-:W-:Y:S01]  /*0150*/  BSSY.RECONVERGENT B0, `(.L_x_1) ;  /* 0x000001b000007945 */ /* 0x000fe20003800200 */
[----:B------:R-:W-:Y:S02]  /*0160*/  ISETP.GE.AND P2, PT, R5, UR9, PT ;  /* 0x0000000905007c0c */ /* 0x000fe4000bf46270 */
[----:B------:R-:W-:Y:S01]  /*0170*/  UIADD3.X UR8, UPT, UPT, UR8, -0x1, URZ, UP0, !UPT ;  /* 0xffffffff08087890 */ /* 0x000fe200087fe4ff */
[----:B------:R-:W-:Y:S01]  /*0180*/  ISETP.GE.AND P0, PT, R7, UR9, PT ;  /* 0x0000000907007c0c */ /* 0x000fe2000bf06270 */
[----:B------:R-:W-:Y:S01]  /*0190*/  UISETP.NE.U32.AND UP0, UPT, UR5, URZ, UPT ;  /* 0x000000ff0500728c */ /* 0x000fe2000bf05070 */
[----:B------:R-:W-:-:S03]  /*01a0*/  ISETP.GE.AND P1, PT, R9, UR9, PT ;  /* 0x0000000909007c0c */ /* 0x000fc6000bf26270 */
[----:B------:R-:W-:Y:S02]  /*01b0*/  UISETP.NE.AND.EX UP0, UPT, UR8, URZ, UPT, UP0 ;  /* 0x000000ff0800728c */ /* 0x000fe4000bf05300 */
[----:B-123--:R-:W-:Y:S09]  /*01c0*/  @P3 BRA `(.L_x_2) ;  /* 0x00000000004c3947 */ /* 0x00eff20003800000 */
[----:B------:R-:W-:Y:S01]  /*01d0*/  IMAD.MOV.U32 R2, RZ, RZ, -0x55555555 ;  /* 0xaaaaaaabff027424 */ /* 0x000fe200078e00ff */
[----:B-1----:R-:W-:-:S03]  /*01e0*/  IADD3 R12, P4, PT, R11, UR10, RZ ;  /* 0x0000000a0b0c7c10 */ /* 0x002fc6000ff9e0ff */
[C---:B------:R-:W-:Y:S01]  /*01f0*/  IMAD R2, R11.reuse, R2, 0x2aaaaaaa ;  /* 0x2aaaaaaa0b027424 */ /* 0x040fe200078e0202 */
[----:B------:R-:W-:-:S04]  /*0200*/  LEA.HI.X.SX32 R13, R11, UR11, 0x1, P4 ;  /* 0x0000000b0b0d7c11 */ /* 0x000fc8000a0f0eff */
[----:B------:R-:W-:-:S13]  /*0210*/  ISETP.GT.U32.AND P3, PT, R2, 0x55555554, PT ;  /* 0x555555540200780c */ /* 0x000fda0003f64070 */
[----:B--2---:R-:W2:Y:S02]  /*0220*/  @!P3 LDG.E.U8 R2, desc[UR6][R12.64] ;  /* 0x000000060c02b981 */ /* 0x004ea4000c1e1100 */
[----:B--2---:R-:W-:-:S05]  /*0230*/  @!P3 IMAD R4, R2, 0x29, RZ ;  /* 0x000000290204b824 */ /* 0x004fca00078e02ff */
[----:B------:R-:W-:-:S04]  /*0240*/  @!P3 SHF.R.U32.HI R4, RZ, 0xa, R4 ;  /* 0x0000000aff04b819 */ /* 0x000fc80000011604 */
[----:B------:R-:W-:-:S05]  /*0250*/  @!P3 PRMT R4, R4, 0x9910, RZ ;  /* 0x000099100404b816 */ /* 0x000fca00000000ff */
[----:B------:R-:W-:-:S04]  /*0260*/  @!P3 IMAD R4, R4, 0x19, RZ ;  /* 0x000000190404b824 */ /* 0x000fc800078e02ff */
[----:B------:R-:W-:-:S05]  /*0270*/  @!P3 IMAD.MOV R4, RZ, RZ, -R4 ;  /* 0x000000ffff04b224 */ /* 0x000fca00078e0a04 */
[----:B------:R-:W-:-:S05]  /*0280*/  @!P3 PRMT R15, R4, 0x7710, RZ ;  /* 0x00007710040fb816 */ /* 0x000fca00000000ff */
[----:B------:R-:W-:-:S05]  /*0290*/  @!P3 IMAD.IADD R2, R2, 0x1, R15 ;  /* 0x000000010202b824 */ /* 0x000fca00078e020f */
[----:B------:R-:W-:-:S05]  /*02a0*/  @!P3 PRMT R15, R2, 0x9910, RZ ;  /* 0x00009910020fb816 */ /* 0x000fca00000000ff */
[----:B------:R-:W-:-:S05]  /*02b0*/  @!P3 IMAD R15, R15, 0xa, RZ ;  /* 0x0000000a0f0fb824 */ /* 0x000fca00078e02ff */
[----:B------:R0:W-:Y:S04]  /*02c0*/  @!P3 STG.E.U8 desc[UR6][R12.64], R15 ;  /* 0x0000000f0c00b986 */ /* 0x0001e8000c101106 */
[----:B------:R-:W2:Y:S02]  /*02d0*/  @P3 LDG.E.U8 R17, desc[UR6][R12.64] ;  /* 0x000000060c113981 */ /* 0x000ea4000c1e1100 */
[----:B--2---:R-:W-:-:S05]  /*02e0*/  @P3 LOP3.LUT R17, RZ, R17, RZ, 0x33, !PT ;  /* 0x00000011ff113212 */ /* 0x004fca00078e33ff */
[----:B------:R0:W-:Y:S02]  /*02f0*/  @P3 STG.E.U8 desc[UR6][R12.64], R17 ;  /* 0x000000110c003986 */ /* 0x0001e4000c101106 */
.L_x_2:
[----:B-12---:R-:W-:Y:S05]  /*0300*/  BSYNC.RECONVERGENT B0 ;  /* 0x0000000000007941 */ /* 0x006fea0003800200 */
.L_x_1:
[----:B------:R-:W-:Y:S04]  /*0310*/  BSSY.RECONVERGENT B0, `(.L_x_3) ;  /* 0x0000016000007945 */ /* 0x000fe80003800200 */
[----:B------:R-:W-:Y:S05]  /*0320*/  @P2 BRA `(.L_x_4) ;  /* 0x0000000000502947 */ /* 0x000fea0003800000 */
[----:B------:R-:W-:Y:S01]  /*0330*/  IMAD.MOV.U32 R2, RZ, RZ, -0x55555555 ;  /* 0xaaaaaaabff027424 */ /* 0x000fe200078e00ff */
[----:B0-----:R-:W-:-:S03]  /*0340*/  IADD3 R12, P3, PT, R5, UR10, RZ ;  /* 0x0000000a050c7c10 */ /* 0x001fc6000ff7e0ff */
[C---:B------:R-:W-:Y:S01]  /*0350*/  IMAD R2, R5.reuse, R2, 0x2aaaaaaa ;  /* 0x2aaaaaaa05027424 */ /* 0x040fe200078e0202 */
[----:B------:R-:W-:-:S04]  /*0360*/  LEA.HI.X.SX32 R13, R5, UR11, 0x1, P3 ;  /* 0x0000000b050d7c11 */ /* 0x000fc800098f0eff */
[----:B------:R-:W-:-:S13]  /*0370*/  ISETP.GE.U32.AND P2, PT, R2, 0x55555555, PT ;  /* 0x555555550200780c */ /* 0x000fda0003f46070 */
[----:B------:R-:W2:Y:S02]  /*0380*/  @P2 LDG.E.U8 R2, desc[UR6][R12.64] ;  /* 0x000000060c022981 */ /* 0x000ea4000c1e1100 */
[----:B--2---:R-:W-:-:S05]  /*0390*/  @P2 LOP3.LUT R15, RZ, R2, RZ, 0x33, !PT ;  /* 0x00000002ff0f2212 */ /* 0x004fca00078e33ff */
[----:B------:R1:W-:Y:S04]  /*03a0*/  @P2 STG.E.U8 desc[UR6][R12.64], R15 ;  /* 0x0000000f0c002986 */ /* 0x0003e8000c101106 */
[----:B------:R-:W2:Y:S02]  /*03b0*/  @!P2 LDG.E.U8 R17, desc[UR6][R12.64] ;  /* 0x000000060c11a981 */ /* 0x000ea4000c1e1100 */
        /* <DEDUP_REMOVED lines=8> */
[----:B------:R-:W-:-:S04]  /*0440*/  @!P2 IMAD.MOV.U32 R15, RZ, RZ, R2 ;  /* 0x000000ffff0fa224 */ /* 0x000fc800078e0002 */
[----:B------:R-:W-:-:S05]  /*0450*/  @!P2 IMAD R15, R15, 0xa, RZ ;  /* 0x0000000a0f0fa824 */ /* 0x000fca00078e02ff */
[----:B------:R1:W-:Y:S02]  /*0460*/  @!P2 STG.E.U8 desc[UR6][R12.64], R15 ;  /* 0x0000000f0c00a986 */ /* 0x0003e4000c101106 */
.L_x_4:
[----:B------:R-:W-:Y:S05]  /*0470*/  BSYNC.RECONVERGENT B0 ;  /* 0x0000000000007941 */ /* 0x000fea0003800200 */
.L_x_3:
[----:B------:R-:W-:Y:S04]  /*0480*/  BSSY.RECONVERGENT B0, `(.L_x_5) ;  /* 0x0000016000007945 */ /* 0x000fe80003800200 */
[----:B------:R-:W-:Y:S05]  /*0490*/  @P0 BRA `(.L_x_6) ;  /* 0x0000000000500947 */ /* 0x000fea0003800000 */
[----:B------:R-:W-:Y:S01]  /*04a0*/  IMAD.MOV.U32 R2, RZ, RZ, -0x55555555 ;  /* 0xaaaaaaabff027424 */ /* 0x000fe200078e00ff */
[----:B01----:R-:W-:-:S03]  /*04b0*/  IADD3 R12, P2, PT, R7, UR10, RZ ;  /* 0x0000000a070c7c10 */ /* 0x003fc6000ff5e0ff */
[C---:B------:R-:W-:Y:S01]  /*04c0*/  IMAD R2, R7.reuse, R2, 0x2aaaaaaa ;  /* 0x2aaaaaaa07027424 */ /* 0x040fe200078e0202 */
[----:B------:R-:W-:-:S04]  /*04d0*/  LEA.HI.X.SX32 R13, R7, UR11, 0x1, P2 ;  /* 0x0000000b070d7c11 */ /* 0x000fc800090f0eff */
[----:B------:R-:W-:-:S13]  /*04e0*/  ISETP.GE.U32.AND P0, PT, R2, 0x55555555, PT ;  /* 0x555555550200780c */ /* 0x000fda0003f06070 */
[----:B------:R-:W2:Y:S02]  /*04f0*/  @P0 LDG.E.U8 R2, desc[UR6][R12.64] ;  /* 0x000000060c020981 */ /* 0x000ea4000c1e1100 */
[----:B--2---:R-:W-:-:S05]  /*0500*/  @P0 LOP3.LUT R15, RZ, R2, RZ, 0x33, !PT ;  /* 0x00000002ff0f0212 */ /* 0x004fca00078e33ff */
[----:B------:R2:W-:Y:S04]  /*0510*/  @P0 STG.E.U8 desc[UR6][R12.64], R15 ;  /* 0x0000000f0c000986 */ /* 0x0005e8000c101106 */
[----:B------:R-:W3:Y:S02]  /*0520*/  @!P0 LDG.E.U8 R17, desc[UR6][R12.64] ;  /* 0x000000060c118981 */ /* 0x000ee4000c1e1100 */
[----:B---3--:R-:W-:-:S05]  /*0530*/  @!P0 IMAD R2, R17, 0x29, RZ ;  /* 0x0000002911028824 */ /* 0x008fca00078e02ff */
        /* <DEDUP_REMOVED lines=10> */
.L_x_6:
[----:B------:R-:W-:Y:S05]  /*05e0*/  BSYNC.RECONVERGENT B0 ;  /* 0x0000000000007941 */ /* 0x000fea0003800200 */
.L_x_5:
[----:B------:R-:W-:Y:S04]  /*05f0*/  BSSY.RECONVERGENT B0, `(.L_x_7) ;  /* 0x0000016000007945 */ /* 0x000fe80003800200 */
[----:B------:R-:W-:Y:S05]  /*0600*/  @P1 BRA `(.L_x_8) ;  /* 0x0000000000501947 */ /* 0x000fea0003800000 */
[----:B------:R-:W-:Y:S01]  /*0610*/  IMAD.MOV.U32 R2, RZ, RZ, -0x55555555 ;  /* 0xaaaaaaabff027424 */ /* 0x000fe200078e00ff */
[----:B012---:R-:W-:-:S03]  /*0620*/  IADD3 R12, P1, PT, R9, UR10, RZ ;  /* 0x0000000a090c7c10 */ /* 0x007fc6000ff3e0ff */
        /* <DEDUP_REMOVED lines=18> */
.L_x_8:
[----:B------:R-:W-:Y:S05]  /*0750*/  BSYNC.RECONVERGENT B0 ;  /* 0x0000000000007941 */ /* 0x000fea0003800200 */
.L_x_7:
[C---:B------:R-:W-:Y:S02]  /*0760*/  IMAD R5, R0.reuse, 0x4, R5 ;  /* 0x0000000400057824 */ /* 0x040fe400078e0205 */
[C---:B------:R-:W-:Y:S02]  /*0770*/  IMAD R7, R0.reuse, 0x4, R7 ;  /* 0x0000000400077824 */ /* 0x040fe400078e0207 */
[C---:B------:R-:W-:Y:S02]  /*0780*/  IMAD R9, R0.reuse, 0x4, R9 ;  /* 0x0000000400097824 */ /* 0x040fe400078e0209 */
[----:B------:R-:W-:Y:S01]  /*0790*/  IMAD R11, R0, 0x4, R11 ;  /* 0x00000004000b7824 */ /* 0x000fe200078e020b */
[----:B------:R-:W-:Y:S06]  /*07a0*/  BRA.U UP0, `(.L_x_9) ;  /* 0xfffffff900607547 */ /* 0x000fec000b83ffff */
.L_x_0:
[----:B------:R-:W4:Y:S02]  /*07b0*/  LDC R6, c[0x0][0x38c] ;  /* 0x0000e300ff067b82 */ /* 0x000f240000000800 */
[----:B----4-:R-:W-:-:S13]  /*07c0*/  LOP3.LUT P0, RZ, R6, 0x3, RZ, 0xc0, !PT ;  /* 0x0000000306ff7812 */ /* 0x010fda000780c0ff */
[----:B--2---:R-:W-:Y:S05]  /*07d0*/  @!P0 EXIT ;  /* 0x000000000000894d */ /* 0x004fea0003800000 */
[----:B01----:R-:W-:Y:S01]  /*07e0*/  IMAD R5, R0, UR4, R3 ;  /* 0x0000000400057c24 */ /* 0x003fe2000f8e0203 */
[----:B------:R-:W-:Y:S01]  /*07f0*/  LOP3.LUT R6, R6, 0x3, RZ, 0xc0, !PT ;  /* 0x0000000306067812 */ /* 0x000fe200078ec0ff */
[----:B------:R-:W-:Y:S01]  /*0800*/  IMAD.MOV.U32 R8, RZ, RZ, RZ ;  /* 0x000000ffff087224 */ /* 0x000fe200078e00ff */
[----:B------:R-:W0:Y:S01]  /*0810*/  LDCU UR5, c[0x0][0x388] ;  /* 0x00007100ff0577ac */ /* 0x000e220008000800 */
[----:B------:R-:W1:Y:S05]  /*0820*/  LDCU.64 UR8, c[0x0][0x380] ;  /* 0x00007000ff0877ac */ /* 0x000e6a0008000a00 */
.L_x_12:
[----:B0-----:R-:W-:Y:S01]  /*0830*/  ISETP.GE.AND P1, PT, R5, UR5, PT ;  /* 0x0000000505007c0c */ /* 0x001fe2000bf26270 */
[----:B------:R-:W-:Y:S01]  /*0840*/  BSSY.RECONVERGENT B0, `(.L_x_10) ;  /* 0x000001a000007945 */ /* 0x000fe20003800200 */
[----:B------:R-:W-:-:S04]  /*0850*/  IADD3 R6, P0, PT, R6, -0x1, RZ ;  /* 0xffffffff06067810 */ /* 0x000fc80007f1e0ff */
[----:B------:R-:W-:Y:S02]  /*0860*/  IADD3.X R8, PT, PT, R8, -0x1, RZ, P0, !PT ;  /* 0xffffffff08087810 */ /* 0x000fe400007fe4ff */
[----:B------:R-:W-:-:S04]  /*0870*/  ISETP.NE.U32.AND P0, PT, R6, RZ, PT ;  /* 0x000000ff0600720c */ /* 0x000fc80003f05070 */
[----:B------:R-:W-:Y:S01]  /*0880*/  ISETP.NE.AND.EX P0, PT, R8, RZ, PT, P0 ;  /* 0x000000ff0800720c */ /* 0x000fe20003f05300 */
[----:B------:R-:W-:-:S12]  /*0890*/  @P1 BRA `(.L_x_11) ;  /* 0x0000000000501947 */ /* 0x000fd80003800000 */
[----:B------:R-:W-:-:S04]  /*08a0*/  IMAD.MOV.U32 R2, RZ, RZ, -0x55555555 ;  /* 0xaaaaaaabff027424 */ /* 0x000fc800078e00ff */
[----:B------:R-:W-:-:S05]  /*08b0*/  IMAD R2, R5, R2, 0x2aaaaaaa ;  /* 0x2aaaaaaa05027424 */ /* 0x000fca00078e0202 */
[----:B------:R-:W-:Y:S02]  /*08c0*/  ISETP.GE.U32.AND P1, PT, R2, 0x55555555, PT ;  /* 0x555555550200780c */ /* 0x000fe40003f26070 */
[----:B-1----:R-:W-:-:S04]  /*08d0*/  IADD3 R2, P2, PT, R5, UR8, RZ ;  /* 0x0000000805027c10 */ /* 0x002fc8000ff5e0ff */
[----:B------:R-:W-:-:S07]  /*08e0*/  LEA.HI.X.SX32 R3, R5, UR9, 0x1, P2 ;  /* 0x0000000905037c11 */ /* 0x000fce00090f0eff */
        /* <DEDUP_REMOVED lines=15> */
.L_x_11:
[----:B-1----:R-:W-:Y:S05]  /*09e0*/  BSYNC.RECONVERGENT B0 ;  /* 0x0000000000007941 */ /* 0x002fea0003800200 */
.L_x_10:
[----:B------:R-:W-:Y:S01]  /*09f0*/  IMAD.IADD R5, R0, 0x1, R5 ;  /* 0x0000000100057824 */ /* 0x000fe200078e0205 */
[----:B------:R-:W-:Y:S06]  /*0a00*/  @P0 BRA `(.L_x_12) ;  /* 0xfffffffc00880947 */ /* 0x000fec000383ffff */
[----:B------:R-:W-:Y:S05]  /*0a10*/  EXIT ;  /* 0x000000000000794d */ /* 0x000fea0003800000 */
.L_x_13:
[----:B------:R-:W-:-:S00]  /*0a20*/  BRA `(.L_x_13) ;  /* 0xfffffffc00fc7947 */ /* 0x000fc0000383ffff */
[----:B------:R-:W-:-:S00]  /*0a30*/  NOP ;  /* 0x0000000000007918 */ /* 0x000fc00000000000 */
        /* <DEDUP_REMOVED lines=12> */
.L_x_14:


//--------------------- .nv.shared.reserved.0     --------------------------
	.section	.nv.shared.reserved.0,"aw",@nobits
	.weak		__nv_reservedSMEM_offset_0_alias
	.size		__nv_reservedSMEM_offset_0_alias, 0, 64
	.other		__nv_reservedSMEM_offset_0_alias,@"STO_CUDA_RESERVED_SHARED STV_DEFAULT"
__nv_reservedSMEM_offset_0_alias:
	.zero		0
	.zero		64


//--------------------- .nv.constant0._Z20invert_colors_stridePhii --------------------------
	.section	.nv.constant0._Z20invert_colors_stridePhii,"a",@progbits
	.sectionflags	@""
	.align	4
.nv.constant0._Z20invert_colors_stridePhii:
	.zero		912


//--------------------- SYMBOLS --------------------------

	.type		.nv.reservedSmem.offset0,@object
	.size		.nv.reservedSmem.offset0,0x4
